//
// Generated by NVIDIA NVVM Compiler
//
// Compiler Build ID: CL-36424714
// Cuda compilation tools, release 13.0, V13.0.88
// Based on NVVM 20.0.0
//

.version 9.0
.target sm_100
.address_size 64

	// .globl	bitnet_matmul_i2s

.visible .entry bitnet_matmul_i2s(
	.param .u64 .ptr .align 1 bitnet_matmul_i2s_param_0,
	.param .u64 .ptr .align 1 bitnet_matmul_i2s_param_1,
	.param .u64 .ptr .align 1 bitnet_matmul_i2s_param_2,
	.param .u32 bitnet_matmul_i2s_param_3,
	.param .u32 bitnet_matmul_i2s_param_4,
	.param .u32 bitnet_matmul_i2s_param_5
)
{
	.reg .pred 	%p<13>;
	.reg .b16 	%rs<61>;
	.reg .b32 	%r<46>;
	.reg .b32 	%f<68>;
	.reg .b64 	%rd<40>;

	ld.param.u64 	%rd5, [bitnet_matmul_i2s_param_0];
	ld.param.u64 	%rd6, [bitnet_matmul_i2s_param_1];
	ld.param.u64 	%rd4, [bitnet_matmul_i2s_param_2];
	ld.param.u32 	%r22, [bitnet_matmul_i2s_param_3];
	ld.param.u32 	%r23, [bitnet_matmul_i2s_param_4];
	ld.param.u32 	%r21, [bitnet_matmul_i2s_param_5];
	cvta.to.global.u64 	%rd1, %rd6;
	cvta.to.global.u64 	%rd2, %rd5;
	mov.u32 	%r24, %ctaid.x;
	mov.u32 	%r25, %ntid.x;
	mov.u32 	%r26, %tid.x;
	mad.lo.s32 	%r1, %r24, %r25, %r26;
	mov.u32 	%r27, %ctaid.y;
	mov.u32 	%r28, %ntid.y;
	mov.u32 	%r29, %tid.y;
	mad.lo.s32 	%r30, %r27, %r28, %r29;
	setp.ge.s32 	%p1, %r1, %r22;
	setp.ge.s32 	%p2, %r30, %r23;
	or.pred  	%p3, %p1, %p2;
	@%p3 bra 	$L__BB0_14;
	setp.lt.s32 	%p4, %r21, 1;
	mov.f32 	%f67, 0f00000000;
	@%p4 bra 	$L__BB0_13;
	mul.lo.s32 	%r3, %r21, %r1;
	and.b32  	%r4, %r21, 7;
	setp.lt.u32 	%p5, %r21, 8;
	mov.f32 	%f67, 0f00000000;
	mov.b32 	%r44, 0;
	@%p5 bra 	$L__BB0_5;
	and.b32  	%r44, %r21, 2147483640;
	neg.s32 	%r42, %r44;
	shl.b32 	%r7, %r23, 3;
	add.s64 	%rd3, %rd2, 3;
	mov.f32 	%f67, 0f00000000;
	cvt.s64.s32 	%rd11, %r23;
	mov.u32 	%r40, %r3;
	mov.u32 	%r41, %r30;
$L__BB0_4:
	.pragma "nounroll";
	cvt.s64.s32 	%rd7, %r40;
	add.s64 	%rd8, %rd3, %rd7;
	ld.global.nc.u8 	%rs1, [%rd8+-3];
	cvt.s16.s8 	%rs2, %rs1;
	cvt.s64.s32 	%rd9, %r41;
	add.s64 	%rd10, %rd1, %rd9;
	ld.global.nc.u8 	%rs3, [%rd10];
	cvt.u16.u8 	%rs4, %rs3;
	cvt.rn.f32.s16 	%f17, %rs2;
	cvt.rn.f32.u16 	%f18, %rs4;
	fma.rn.f32 	%f19, %f17, %f18, %f67;
	ld.global.nc.u8 	%rs5, [%rd8+-2];
	cvt.s16.s8 	%rs6, %rs5;
	add.s64 	%rd12, %rd10, %rd11;
	ld.global.nc.u8 	%rs7, [%rd12];
	cvt.u16.u8 	%rs8, %rs7;
	cvt.rn.f32.s16 	%f20, %rs6;
	cvt.rn.f32.u16 	%f21, %rs8;
	fma.rn.f32 	%f22, %f20, %f21, %f19;
	ld.global.nc.u8 	%rs9, [%rd8+-1];
	cvt.s16.s8 	%rs10, %rs9;
	add.s64 	%rd13, %rd12, %rd11;
	ld.global.nc.u8 	%rs11, [%rd13];
	cvt.u16.u8 	%rs12, %rs11;
	cvt.rn.f32.s16 	%f23, %rs10;
	cvt.rn.f32.u16 	%f24, %rs12;
	fma.rn.f32 	%f25, %f23, %f24, %f22;
	ld.global.nc.u8 	%rs13, [%rd8];
	cvt.s16.s8 	%rs14, %rs13;
	add.s64 	%rd14, %rd13, %rd11;
	ld.global.nc.u8 	%rs15, [%rd14];
	cvt.u16.u8 	%rs16, %rs15;
	cvt.rn.f32.s16 	%f26, %rs14;
	cvt.rn.f32.u16 	%f27, %rs16;
	fma.rn.f32 	%f28, %f26, %f27, %f25;
	ld.global.nc.u8 	%rs17, [%rd8+1];
	cvt.s16.s8 	%rs18, %rs17;
	add.s64 	%rd15, %rd14, %rd11;
	ld.global.nc.u8 	%rs19, [%rd15];
	cvt.u16.u8 	%rs20, %rs19;
	cvt.rn.f32.s16 	%f29, %rs18;
	cvt.rn.f32.u16 	%f30, %rs20;
	fma.rn.f32 	%f31, %f29, %f30, %f28;
	ld.global.nc.u8 	%rs21, [%rd8+2];
	cvt.s16.s8 	%rs22, %rs21;
	add.s64 	%rd16, %rd15, %rd11;
	ld.global.nc.u8 	%rs23, [%rd16];
	cvt.u16.u8 	%rs24, %rs23;
	cvt.rn.f32.s16 	%f32, %rs22;
	cvt.rn.f32.u16 	%f33, %rs24;
	fma.rn.f32 	%f34, %f32, %f33, %f31;
	ld.global.nc.u8 	%rs25, [%rd8+3];
	cvt.s16.s8 	%rs26, %rs25;
	add.s64 	%rd17, %rd16, %rd11;
	ld.global.nc.u8 	%rs27, [%rd17];
	cvt.u16.u8 	%rs28, %rs27;
	cvt.rn.f32.s16 	%f35, %rs26;
	cvt.rn.f32.u16 	%f36, %rs28;
	fma.rn.f32 	%f37, %f35, %f36, %f34;
	ld.global.nc.u8 	%rs29, [%rd8+4];
	cvt.s16.s8 	%rs30, %rs29;
	add.s64 	%rd18, %rd17, %rd11;
	ld.global.nc.u8 	%rs31, [%rd18];
	cvt.u16.u8 	%rs32, %rs31;
	cvt.rn.f32.s16 	%f38, %rs30;
	cvt.rn.f32.u16 	%f39, %rs32;
	fma.rn.f32 	%f67, %f38, %f39, %f37;
	add.s32 	%r42, %r42, 8;
	add.s32 	%r41, %r41, %r7;
	add.s32 	%r40, %r40, 8;
	setp.ne.s32 	%p6, %r42, 0;
	@%p6 bra 	$L__BB0_4;
$L__BB0_5:
	setp.eq.s32 	%p7, %r4, 0;
	@%p7 bra 	$L__BB0_13;
	and.b32  	%r15, %r21, 3;
	setp.lt.u32 	%p8, %r4, 4;
	@%p8 bra 	$L__BB0_8;
	add.s32 	%r32, %r44, %r3;
	cvt.s64.s32 	%rd19, %r32;
	add.s64 	%rd20, %rd2, %rd19;
	ld.global.nc.u8 	%rs33, [%rd20];
	cvt.s16.s8 	%rs34, %rs33;
	mad.lo.s32 	%r33, %r44, %r23, %r30;
	cvt.s64.s32 	%rd21, %r33;
	add.s64 	%rd22, %rd1, %rd21;
	ld.global.nc.u8 	%rs35, [%rd22];
	cvt.u16.u8 	%rs36, %rs35;
	cvt.rn.f32.s16 	%f41, %rs34;
	cvt.rn.f32.u16 	%f42, %rs36;
	fma.rn.f32 	%f43, %f41, %f42, %f67;
	ld.global.nc.u8 	%rs37, [%rd20+1];
	cvt.s16.s8 	%rs38, %rs37;
	cvt.s64.s32 	%rd23, %r23;
	add.s64 	%rd24, %rd22, %rd23;
	ld.global.nc.u8 	%rs39, [%rd24];
	cvt.u16.u8 	%rs40, %rs39;
	cvt.rn.f32.s16 	%f44, %rs38;
	cvt.rn.f32.u16 	%f45, %rs40;
	fma.rn.f32 	%f46, %f44, %f45, %f43;
	ld.global.nc.u8 	%rs41, [%rd20+2];
	cvt.s16.s8 	%rs42, %rs41;
	add.s64 	%rd25, %rd24, %rd23;
	ld.global.nc.u8 	%rs43, [%rd25];
	cvt.u16.u8 	%rs44, %rs43;
	cvt.rn.f32.s16 	%f47, %rs42;
	cvt.rn.f32.u16 	%f48, %rs44;
	fma.rn.f32 	%f49, %f47, %f48, %f46;
	ld.global.nc.u8 	%rs45, [%rd20+3];
	cvt.s16.s8 	%rs46, %rs45;
	add.s64 	%rd26, %rd25, %rd23;
	ld.global.nc.u8 	%rs47, [%rd26];
	cvt.u16.u8 	%rs48, %rs47;
	cvt.rn.f32.s16 	%f50, %rs46;
	cvt.rn.f32.u16 	%f51, %rs48;
	fma.rn.f32 	%f67, %f50, %f51, %f49;
	add.s32 	%r44, %r44, 4;
$L__BB0_8:
	setp.eq.s32 	%p9, %r15, 0;
	@%p9 bra 	$L__BB0_13;
	setp.eq.s32 	%p10, %r15, 1;
	@%p10 bra 	$L__BB0_11;
	add.s32 	%r34, %r44, %r3;
	cvt.s64.s32 	%rd27, %r34;
	add.s64 	%rd28, %rd2, %rd27;
	ld.global.nc.u8 	%rs49, [%rd28];
	cvt.s16.s8 	%rs50, %rs49;
	mad.lo.s32 	%r35, %r44, %r23, %r30;
	cvt.s64.s32 	%rd29, %r35;
	add.s64 	%rd30, %rd1, %rd29;
	ld.global.nc.u8 	%rs51, [%rd30];
	cvt.u16.u8 	%rs52, %rs51;
	cvt.rn.f32.s16 	%f53, %rs50;
	cvt.rn.f32.u16 	%f54, %rs52;
	fma.rn.f32 	%f55, %f53, %f54, %f67;
	ld.global.nc.u8 	%rs53, [%rd28+1];
	cvt.s16.s8 	%rs54, %rs53;
	cvt.s64.s32 	%rd31, %r23;
	add.s64 	%rd32, %rd30, %rd31;
	ld.global.nc.u8 	%rs55, [%rd32];
	cvt.u16.u8 	%rs56, %rs55;
	cvt.rn.f32.s16 	%f56, %rs54;
	cvt.rn.f32.u16 	%f57, %rs56;
	fma.rn.f32 	%f67, %f56, %f57, %f55;
	add.s32 	%r44, %r44, 2;
$L__BB0_11:
	and.b32  	%r36, %r21, 1;
	setp.eq.b32 	%p11, %r36, 1;
	not.pred 	%p12, %p11;
	@%p12 bra 	$L__BB0_13;
	add.s32 	%r37, %r44, %r3;
	cvt.s64.s32 	%rd33, %r37;
	add.s64 	%rd34, %rd2, %rd33;
	ld.global.nc.u8 	%rs57, [%rd34];
	cvt.s16.s8 	%rs58, %rs57;
	mad.lo.s32 	%r38, %r44, %r23, %r30;
	cvt.s64.s32 	%rd35, %r38;
	add.s64 	%rd36, %rd1, %rd35;
	ld.global.nc.u8 	%rs59, [%rd36];
	cvt.u16.u8 	%rs60, %rs59;
	cvt.rn.f32.s16 	%f58, %rs58;
	cvt.rn.f32.u16 	%f59, %rs60;
	fma.rn.f32 	%f67, %f58, %f59, %f67;
$L__BB0_13:
	mad.lo.s32 	%r39, %r23, %r1, %r30;
	cvta.to.global.u64 	%rd37, %rd4;
	mul.wide.s32 	%rd38, %r39, 4;
	add.s64 	%rd39, %rd37, %rd38;
	st.global.f32 	[%rd39], %f67;
$L__BB0_14:
	ret;

}


// ===== COMPILED SASS (sm_100) =====

	.target	sm_100

	.elftype	@"ET_EXEC"


//--------------------- .note.nv.tkinfo           --------------------------
	.section	.note.nv.tkinfo,"",@"SHT_NOTE"
	.sectionflags	@"SHF_NOTE_NV_TKINFO"
	.tkinfo
        /*0018*/ 	.word	0x00000002
        /*0030*/ 	.string	""
        /*0030*/ 	.string	"ptxas"
        /*0030*/ 	.string	"Cuda compilation tools, release 13.0, V13.0.88"
        /*0030*/ 	.string	"Build cuda_13.0.r13.0/compiler.36424714_0"
        /*0030*/ 	.string	"-arch sm_100 -m 64 "



//--------------------- .note.nv.cuinfo           --------------------------
	.section	.note.nv.cuinfo,"",@"SHT_NOTE"
	.sectionflags	@"SHF_NOTE_NV_CUINFO"
        /*0018*/ 	.short	0x0002
        /*001a*/ 	.short	0x0064
        /*001c*/ 	.short	0x0082
	.zero		2


//--------------------- .nv.info                  --------------------------
	.section	.nv.info,"",@"SHT_CUDA_INFO"
	.align	4


	//----- nvinfo : EIATTR_REGCOUNT
	.align		4
        /*0000*/ 	.byte	0x04, 0x2f
        /*0002*/ 	.short	(.L_1 - .L_0)
	.align		4
.L_0:
        /*0004*/ 	.word	index@(bitnet_matmul_i2s)
        /*0008*/ 	.word	0x00000020


	//----- nvinfo : EIATTR_FRAME_SIZE
	.align		4
.L_1:
        /*000c*/ 	.byte	0x04, 0x11
        /*000e*/ 	.short	(.L_3 - .L_2)
	.align		4
.L_2:
        /*0010*/ 	.word	index@(bitnet_matmul_i2s)
        /*0014*/ 	.word	0x00000000


	//----- nvinfo : EIATTR_MIN_STACK_SIZE
	.align		4
.L_3:
        /*0018*/ 	.byte	0x04, 0x12
        /*001a*/ 	.short	(.L_5 - .L_4)
	.align		4
.L_4:
        /*001c*/ 	.word	index@(bitnet_matmul_i2s)
        /*0020*/ 	.word	0x00000000
.L_5:


//--------------------- .nv.compat                --------------------------
	.section	.nv.compat,"",@"SHT_CUDA_COMPAT_INFO"
	.align	4
        /*0000*/ 	.byte	0x02, 0x09, 0x00, 0x00, 0x02, 0x02, 0x01, 0x00, 0x02, 0x05, 0x05, 0x00, 0x03, 0x07, 0x01, 0x01
        /*0010*/ 	.byte	0x02, 0x03, 0x00, 0x00, 0x02, 0x06, 0x01, 0x00, 0x04, 0x0b, 0x08, 0x00, 0x09, 0x00, 0x00, 0x00
        /*0020*/ 	.byte	0x00, 0x00, 0x00, 0x00


//--------------------- .nv.info.bitnet_matmul_i2s --------------------------
	.section	.nv.info.bitnet_matmul_i2s,"",@"SHT_CUDA_INFO"
	.sectionflags	@""
	.align	4


	//----- nvinfo : EIATTR_CUDA_API_VERSION
	.align		4
        /*0000*/ 	.byte	0x04, 0x37
        /*0002*/ 	.short	(.L_7 - .L_6)
.L_6:
        /*0004*/ 	.word	0x00000082


	//----- nvinfo : EIATTR_KPARAM_INFO
	.align		4
.L_7:
        /*0008*/ 	.byte	0x04, 0x17
        /*000a*/ 	.short	(.L_9 - .L_8)
.L_8:
        /*000c*/ 	.word	0x00000000
        /*0010*/ 	.short	0x0005
        /*0012*/ 	.short	0x0020
        /*0014*/ 	.byte	0x00, 0xf0, 0x11, 0x00


	//----- nvinfo : EIATTR_KPARAM_INFO
	.align		4
.L_9:
        /*0018*/ 	.byte	0x04, 0x17
        /*001a*/ 	.short	(.L_11 - .L_10)
.L_10:
        /*001c*/ 	.word	0x00000000
        /*0020*/ 	.short	0x0004
        /*0022*/ 	.short	0x001c
        /*0024*/ 	.byte	0x00, 0xf0, 0x11, 0x00


	//----- nvinfo : EIATTR_KPARAM_INFO
	.align		4
.L_11:
        /*0028*/ 	.byte	0x04, 0x17
        /*002a*/ 	.short	(.L_13 - .L_12)
.L_12:
        /*002c*/ 	.word	0x00000000
        /*0030*/ 	.short	0x0003
        /*0032*/ 	.short	0x0018
        /*0034*/ 	.byte	0x00, 0xf0, 0x11, 0x00


	//----- nvinfo : EIATTR_KPARAM_INFO
	.align		4
.L_13:
        /*0038*/ 	.byte	0x04, 0x17
        /*003a*/ 	.short	(.L_15 - .L_14)
.L_14:
        /*003c*/ 	.word	0x00000000
        /*0040*/ 	.short	0x0002
        /*0042*/ 	.short	0x0010
        /*0044*/ 	.byte	0x00, 0xf5, 0x21, 0x00


	//----- nvinfo : EIATTR_KPARAM_INFO
	.align		4
.L_15:
        /*0048*/ 	.byte	0x04, 0x17
        /*004a*/ 	.short	(.L_17 - .L_16)
.L_16:
        /*004c*/ 	.word	0x00000000
        /*0050*/ 	.short	0x0001
        /*0052*/ 	.short	0x0008
        /*0054*/ 	.byte	0x00, 0xf5, 0x21, 0x00


	//----- nvinfo : EIATTR_KPARAM_INFO
	.align		4
.L_17:
        /*0058*/ 	.byte	0x04, 0x17
        /*005a*/ 	.short	(.L_19 - .L_18)
.L_18:
        /*005c*/ 	.word	0x00000000
        /*0060*/ 	.short	0x0000
        /*0062*/ 	.short	0x0000
        /*0064*/ 	.byte	0x00, 0xf5, 0x21, 0x00


	//----- nvinfo : EIATTR_SPARSE_MMA_MASK
	.align		4
.L_19:
        /*0068*/ 	.byte	0x03, 0x50
        /*006a*/ 	.short	0x0000


	//----- nvinfo : EIATTR_MAXREG_COUNT
	.align		4
        /*006c*/ 	.byte	0x03, 0x1b
        /*006e*/ 	.short	0x00ff


	//----- nvinfo : EIATTR_MERCURY_ISA_VERSION
	.align		4
        /*0070*/ 	.byte	0x03, 0x5f
        /*0072*/ 	.short	0x0101


	//----- nvinfo : EIATTR_VRC_CTA_INIT_COUNT
	.align		4
        /*0074*/ 	.byte	0x02, 0x4a
	.zero		1
	.zero		1


	//----- nvinfo : EIATTR_EXIT_INSTR_OFFSETS
	.align		4
        /*0078*/ 	.byte	0x04, 0x1c
        /*007a*/ 	.short	(.L_21 - .L_20)


	//   ....[0]....
.L_20:
        /*007c*/ 	.word	0x000000c0


	//   ....[1]....
        /*0080*/ 	.word	0x00000b30


	//----- nvinfo : EIATTR_CBANK_PARAM_SIZE
	.align		4
.L_21:
        /*0084*/ 	.byte	0x03, 0x19
        /*0086*/ 	.short	0x0024


	//----- nvinfo : EIATTR_PARAM_CBANK
	.align		4
        /*0088*/ 	.byte	0x04, 0x0a
        /*008a*/ 	.short	(.L_23 - .L_22)
	.align		4
.L_22:
        /*008c*/ 	.word	index@(.nv.constant0.bitnet_matmul_i2s)
        /*0090*/ 	.short	0x0380
        /*0092*/ 	.short	0x0024


	//----- nvinfo : EIATTR_SW_WAR
	.align		4
.L_23:
        /*0094*/ 	.byte	0x04, 0x36
        /*0096*/ 	.short	(.L_25 - .L_24)
.L_24:
        /*0098*/ 	.word	0x00000008
.L_25:


//--------------------- .nv.callgraph             --------------------------
	.section	.nv.callgraph,"",@"SHT_CUDA_CALLGRAPH"
	.align	4
	.sectionentsize	8
	.align		4
        /*0000*/ 	.word	0x00000000
	.align		4
        /*0004*/ 	.word	0xffffffff
	.align		4
        /*0008*/ 	.word	0x00000000
	.align		4
        /*000c*/ 	.word	0xfffffffe
	.align		4
        /*0010*/ 	.word	0x00000000
	.align		4
        /*0014*/ 	.word	0xfffffffd
	.align		4
        /*0018*/ 	.word	0x00000000
	.align		4
        /*001c*/ 	.word	0xfffffffc


//--------------------- .text.bitnet_matmul_i2s   --------------------------
	.section	.text.bitnet_matmul_i2s,"ax",@progbits
	.align	128
        .global         bitnet_matmul_i2s
        .type           bitnet_matmul_i2s,@function
        .size           bitnet_matmul_i2s,(.L_x_6 - bitnet_matmul_i2s)
        .other          bitnet_matmul_i2s,@"STO_CUDA_ENTRY STV_DEFAULT"
bitnet_matmul_i2s:
.text.bitnet_matmul_i2s:
[----:B------:R-:W-:Y:S01]  /*0000*/  LDC R1, c[0x0][0x37c] ;  /* 0x0000df00ff017b82 */ /* 0x000fe20000000800 */
[----:B------:R-:W0:Y:S07]  /*0010*/  S2R R5, SR_TID.Y ;  /* 0x0000000000057919 */ /* 0x000e2e0000002200 */
[----:B------:R-:W1:Y:S01]  /*0020*/  LDC R3, c[0x0][0x360] ;  /* 0x0000d800ff037b82 */ /* 0x000e620000000800 */
[----:B------:R-:W1:Y:S07]  /*0030*/  S2R R2, SR_TID.X ;  /* 0x0000000000027919 */ /* 0x000e6e0000002100 */
[----:B------:R-:W0:Y:S08]  /*0040*/  S2UR UR5, SR_CTAID.Y ;  /* 0x00000000000579c3 */ /* 0x000e300000002600 */
[----:B------:R-:W0:Y:S08]  /*0050*/  LDC R0, c[0x0][0x364] ;  /* 0x0000d900ff007b82 */ /* 0x000e300000000800 */
[----:B------:R-:W1:Y:S08]  /*0060*/  S2UR UR4, SR_CTAID.X ;  /* 0x00000000000479c3 */ /* 0x000e700000002500 */
[----:B------:R-:W2:Y:S01]  /*0070*/  LDC.64 R12, c[0x0][0x398] ;  /* 0x0000e600ff0c7b82 */ /* 0x000ea20000000a00 */
[----:B0-----:R-:W-:-:S02]  /*0080*/  IMAD R0, R0, UR5, R5 ;  /* 0x0000000500007c24 */ /* 0x001fc4000f8e0205 */
[----:B-1----:R-:W-:-:S03]  /*0090*/  IMAD R3, R3, UR4, R2 ;  /* 0x0000000403037c24 */ /* 0x002fc6000f8e0202 */
[----:B--2---:R-:W-:-:S04]  /*00a0*/  ISETP.GE.AND P0, PT, R0, R13, PT ;  /* 0x0000000d0000720c */ /* 0x004fc80003f06270 */
[----:B------:R-:W-:-:S13]  /*00b0*/  ISETP.GE.OR P0, PT, R3, R12, P0 ;  /* 0x0000000c0300720c */ /* 0x000fda0000706670 */
[----:B------:R-:W-:Y:S05]  /*00c0*/  @P0 EXIT ;  /* 0x000000000000094d */ /* 0x000fea0003800000 */
[----:B------:R-:W0:Y:S01]  /*00d0*/  LDCU UR5, c[0x0][0x3a0] ;  /* 0x00007400ff0577ac */ /* 0x000e220008000800 */
[----:B------:R-:W-:Y:S01]  /*00e0*/  IMAD.MOV.U32 R28, RZ, RZ, RZ ;  /* 0x000000ffff1c7224 */ /* 0x000fe200078e00ff */
[----:B------:R-:W1:Y:S01]  /*00f0*/  LDCU.64 UR8, c[0x0][0x358] ;  /* 0x00006b00ff0877ac */ /* 0x000e620008000a00 */
[----:B0-----:R-:W-:-:S09]  /*0100*/  UISETP.GE.AND UP0, UPT, UR5, 0x1, UPT ;  /* 0x000000010500788c */ /* 0x001fd2000bf06270 */
[----:B-1----:R-:W-:Y:S05]  /*0110*/  BRA.U !UP0, `(.L_x_0) ;  /* 0x0000000908747547 */ /* 0x002fea000b800000 */
[----:B------:R-:W-:Y:S02]  /*0120*/  UISETP.GE.U32.AND UP1, UPT, UR5, 0x8, UPT ;  /* 0x000000080500788c */ /* 0x000fe4000bf26070 */
[----:B------:R-:W-:Y:S01]  /*0130*/  IMAD R4, R3, UR5, RZ ;  /* 0x0000000503047c24 */ /* 0x000fe2000f8e02ff */
[----:B------:R-:W-:Y:S01]  /*0140*/  ULOP3.LUT UR6, UR5, 0x7, URZ, 0xc0, !UPT ;  /* 0x0000000705067892 */ /* 0x000fe2000f8ec0ff */
[----:B------:R-:W-:Y:S01]  /*0150*/  IMAD.MOV.U32 R28, RZ, RZ, RZ ;  /* 0x000000ffff1c7224 */ /* 0x000fe200078e00ff */
[----:B------:R-:W-:Y:S02]  /*0160*/  UMOV UR4, URZ ;  /* 0x000000ff00047c82 */ /* 0x000fe40008000000 */
[----:B------:R-:W-:Y:S02]  /*0170*/  UISETP.NE.AND UP0, UPT, UR6, URZ, UPT ;  /* 0x000000ff0600728c */ /* 0x000fe4000bf05270 */
[----:B------:R-:W-:Y:S09]  /*0180*/  BRA.U !UP1, `(.L_x_1) ;  /* 0x0000000509207547 */ /* 0x000ff2000b800000 */
[----:B------:R-:W-:Y:S01]  /*0190*/  ULOP3.LUT UR4, UR5, 0x7ffffff8, URZ, 0xc0, !UPT ;  /* 0x7ffffff805047892 */ /* 0x000fe2000f8ec0ff */
[----:B------:R-:W-:Y:S01]  /*01a0*/  SHF.R.S32.HI R5, RZ, 0x1f, R13 ;  /* 0x0000001fff057819 */ /* 0x000fe2000001140d */
[----:B------:R-:W-:Y:S02]  /*01b0*/  IMAD.MOV.U32 R28, RZ, RZ, RZ ;  /* 0x000000ffff1c7224 */ /* 0x000fe400078e00ff */
[----:B------:R-:W-:Y:S01]  /*01c0*/  IMAD.MOV.U32 R7, RZ, RZ, R4 ;  /* 0x000000ffff077224 */ /* 0x000fe200078e0004 */
[----:B------:R-:W-:Y:S01]  /*01d0*/  UIADD3 UR7, UPT, UPT, -UR4, URZ, URZ ;  /* 0x000000ff04077290 */ /* 0x000fe2000fffe1ff */
[----:B------:R-:W-:-:S11]  /*01e0*/  IMAD.MOV.U32 R2, RZ, RZ, R0 ;  /* 0x000000ffff027224 */ /* 0x000fd600078e0000 */
.L_x_2:
[----:B------:R-:W0:Y:S01]  /*01f0*/  LDC.64 R20, c[0x0][0x380] ;  /* 0x0000e000ff147b82 */ /* 0x000e220000000a00 */
[----:B------:R-:W-:-:S07]  /*0200*/  SHF.R.S32.HI R6, RZ, 0x1f, R7 ;  /* 0x0000001fff067819 */ /* 0x000fce0000011407 */
[----:B------:R-:W1:Y:S01]  /*0210*/  LDC.64 R22, c[0x0][0x388] ;  /* 0x0000e200ff167b82 */ /* 0x000e620000000a00 */
[----:B0-----:R-:W-:-:S04]  /*0220*/  IADD3 R20, P0, P1, R7, 0x3, R20 ;  /* 0x0000000307147810 */ /* 0x001fc8000791e014 */
[----:B------:R-:W-:Y:S02]  /*0230*/  IADD3.X R21, PT, PT, R6, R21, RZ, P0, P1 ;  /* 0x0000001506157210 */ /* 0x000fe400007e24ff */
[----:B-1----:R-:W-:-:S03]  /*0240*/  IADD3 R22, P2, PT, R2, R22, RZ ;  /* 0x0000001602167210 */ /* 0x002fc60007f5e0ff */
[----:B------:R-:W2:Y:S01]  /*0250*/  LDG.E.U8.CONSTANT R8, desc[UR8][R20.64+-0x3] ;  /* 0xfffffd0814087981 */ /* 0x000ea2000c1e9100 */
[----:B------:R-:W-:-:S03]  /*0260*/  LEA.HI.X.SX32 R23, R2, R23, 0x1, P2 ;  /* 0x0000001702177211 */ /* 0x000fc600010f0eff */
[----:B------:R-:W3:Y:S01]  /*0270*/  LDG.E.U8.CONSTANT R9, desc[UR8][R20.64+-0x2] ;  /* 0xfffffe0814097981 */ /* 0x000ee2000c1e9100 */
[----:B------:R-:W-:-:S03]  /*0280*/  IADD3 R14, P0, PT, R22, R13, RZ ;  /* 0x0000000d160e7210 */ /* 0x000fc60007f1e0ff */
[----:B------:R-:W4:Y:S02]  /*0290*/  LDG.E.U8.CONSTANT R29, desc[UR8][R20.64+-0x1] ;  /* 0xffffff08141d7981 */ /* 0x000f24000c1e9100 */
[C---:B------:R-:W-:Y:S01]  /*02a0*/  IMAD.X R15, R5.reuse, 0x1, R23, P0 ;  /* 0x00000001050f7824 */ /* 0x040fe200000e0617 */
[-C--:B------:R-:W-:Y:S01]  /*02b0*/  IADD3 R10, P0, PT, R14, R13.reuse, RZ ;  /* 0x0000000d0e0a7210 */ /* 0x080fe20007f1e0ff */
[----:B------:R-:W5:Y:S04]  /*02c0*/  LDG.E.U8.CONSTANT R24, desc[UR8][R22.64] ;  /* 0x0000000816187981 */ /* 0x000f68000c1e9100 */
[C---:B------:R-:W-:Y:S01]  /*02d0*/  IMAD.X R11, R5.reuse, 0x1, R15, P0 ;  /* 0x00000001050b7824 */ /* 0x040fe200000e060f */
[-C--:B------:R-:W-:Y:S01]  /*02e0*/  IADD3 R16, P0, PT, R10, R13.reuse, RZ ;  /* 0x0000000d0a107210 */ /* 0x080fe20007f1e0ff */
[----:B------:R-:W4:Y:S04]  /*02f0*/  LDG.E.U8.CONSTANT R27, desc[UR8][R20.64] ;  /* 0x00000008141b7981 */ /* 0x000f28000c1e9100 */
[C---:B------:R-:W-:Y:S01]  /*0300*/  IMAD.X R17, R5.reuse, 0x1, R11, P0 ;  /* 0x0000000105117824 */ /* 0x040fe200000e060b */
[----:B------:R-:W-:Y:S01]  /*0310*/  IADD3 R18, P0, PT, R16, R13, RZ ;  /* 0x0000000d10127210 */ /* 0x000fe20007f1e0ff */
[----:B------:R-:W4:Y:S04]  /*0320*/  LDG.E.U8.CONSTANT R14, desc[UR8][R14.64] ;  /* 0x000000080e0e7981 */ /* 0x000f28000c1e9100 */
[----:B------:R-:W4:Y:S01]  /*0330*/  LDG.E.U8.CONSTANT R25, desc[UR8][R20.64+0x1] ;  /* 0x0000010814197981 */ /* 0x000f22000c1e9100 */
[----:B------:R-:W-:-:S03]  /*0340*/  IMAD.X R19, R5, 0x1, R17, P0 ;  /* 0x0000000105137824 */ /* 0x000fc600000e0611 */
[----:B------:R-:W4:Y:S04]  /*0350*/  LDG.E.U8.CONSTANT R6, desc[UR8][R20.64+0x2] ;  /* 0x0000020814067981 */ /* 0x000f28000c1e9100 */
[----:B------:R-:W4:Y:S04]  /*0360*/  LDG.E.U8.CONSTANT R26, desc[UR8][R20.64+0x3] ;  /* 0x00000308141a7981 */ /* 0x000f28000c1e9100 */
[----:B------:R0:W4:Y:S04]  /*0370*/  LDG.E.U8.CONSTANT R12, desc[UR8][R20.64+0x4] ;  /* 0x00000408140c7981 */ /* 0x000128000c1e9100 */
[----:B------:R1:W4:Y:S04]  /*0380*/  LDG.E.U8.CONSTANT R15, desc[UR8][R10.64] ;  /* 0x000000080a0f7981 */ /* 0x000328000c1e9100 */
[----:B------:R5:W4:Y:S01]  /*0390*/  LDG.E.U8.CONSTANT R16, desc[UR8][R16.64] ;  /* 0x0000000810107981 */ /* 0x000b22000c1e9100 */
[----:B0-----:R-:W-:-:S03]  /*03a0*/  IADD3 R20, P0, PT, R18, R13, RZ ;  /* 0x0000000d12147210 */ /* 0x001fc60007f1e0ff */
[----:B------:R-:W4:Y:S02]  /*03b0*/  LDG.E.U8.CONSTANT R18, desc[UR8][R18.64] ;  /* 0x0000000812127981 */ /* 0x000f24000c1e9100 */
[----:B------:R-:W-:Y:S01]  /*03c0*/  IMAD.X R21, R5, 0x1, R19, P0 ;  /* 0x0000000105157824 */ /* 0x000fe200000e0613 */
[----:B------:R-:W-:-:S04]  /*03d0*/  IADD3 R22, P0, PT, R20, R13, RZ ;  /* 0x0000000d14167210 */ /* 0x000fc80007f1e0ff */
[----:B------:R-:W4:Y:S01]  /*03e0*/  LDG.E.U8.CONSTANT R20, desc[UR8][R20.64] ;  /* 0x0000000814147981 */ /* 0x000f22000c1e9100 */
[----:B------:R-:W-:Y:S01]  /*03f0*/  IMAD.X R23, R5, 0x1, R21, P0 ;  /* 0x0000000105177824 */ /* 0x000fe200000e0615 */
[----:B-1----:R-:W-:-:S04]  /*0400*/  IADD3 R10, P0, PT, R22, R13, RZ ;  /* 0x0000000d160a7210 */ /* 0x002fc80007f1e0ff */
[----:B------:R-:W4:Y:S01]  /*0410*/  LDG.E.U8.CONSTANT R22, desc[UR8][R22.64] ;  /* 0x0000000816167981 */ /* 0x000f22000c1e9100 */
[----:B------:R-:W-:-:S05]  /*0420*/  IMAD.X R11, R5, 0x1, R23, P0 ;  /* 0x00000001050b7824 */ /* 0x000fca00000e0617 */
[----:B------:R-:W4:Y:S01]  /*0430*/  LDG.E.U8.CONSTANT R10, desc[UR8][R10.64] ;  /* 0x000000080a0a7981 */ /* 0x000f22000c1e9100 */
[----:B------:R-:W-:-:S04]  /*0440*/  UIADD3 UR7, UPT, UPT, UR7, 0x8, URZ ;  /* 0x0000000807077890 */ /* 0x000fc8000fffe0ff */
[----:B------:R-:W-:Y:S01]  /*0450*/  UISETP.NE.AND UP1, UPT, UR7, URZ, UPT ;  /* 0x000000ff0700728c */ /* 0x000fe2000bf25270 */
[----:B------:R-:W-:Y:S02]  /*0460*/  VIADD R7, R7, 0x8 ;  /* 0x0000000807077836 */ /* 0x000fe40000000000 */
[----:B------:R-:W-:Y:S01]  /*0470*/  IMAD R2, R13, 0x8, R2 ;  /* 0x000000080d027824 */ /* 0x000fe200078e0202 */
[----:B--2---:R-:W0:Y:S08]  /*0480*/  I2F.S8 R8, R8 ;  /* 0x0000000800087306 */ /* 0x004e300000001400 */
[----:B---3--:R-:W1:Y:S01]  /*0490*/  I2F.S8 R9, R9 ;  /* 0x0000000900097306 */ /* 0x008e620000001400 */
[----:B-----5:R-:W-:-:S07]  /*04a0*/  I2FP.F32.U32 R17, R24 ;  /* 0x0000001800117245 */ /* 0x020fce0000201000 */
[----:B----4-:R-:W2:Y:S01]  /*04b0*/  I2F.S8 R29, R29 ;  /* 0x0000001d001d7306 */ /* 0x010ea20000001400 */
[----:B0-----:R-:W-:-:S07]  /*04c0*/  FFMA R28, R8, R17, R28 ;  /* 0x00000011081c7223 */ /* 0x001fce000000001c */
[----:B------:R-:W0:Y:S01]  /*04d0*/  I2F.S8 R27, R27 ;  /* 0x0000001b001b7306 */ /* 0x000e220000001400 */
[----:B------:R-:W-:-:S07]  /*04e0*/  I2FP.F32.U32 R14, R14 ;  /* 0x0000000e000e7245 */ /* 0x000fce0000201000 */
[----:B------:R-:W3:Y:S01]  /*04f0*/  I2F.S8 R25, R25 ;  /* 0x0000001900197306 */ /* 0x000ee20000001400 */
[----:B-1----:R-:W-:-:S07]  /*0500*/  FFMA R14, R9, R14, R28 ;  /* 0x0000000e090e7223 */ /* 0x002fce000000001c */
[----:B------:R-:W1:Y:S01]  /*0510*/  I2F.S8 R6, R6 ;  /* 0x0000000600067306 */ /* 0x000e620000001400 */
[----:B------:R-:W-:Y:S02]  /*0520*/  I2FP.F32.U32 R15, R15 ;  /* 0x0000000f000f7245 */ /* 0x000fe40000201000 */
[----:B------:R-:W-:-:S03]  /*0530*/  I2FP.F32.U32 R16, R16 ;  /* 0x0000001000107245 */ /* 0x000fc60000201000 */
[----:B--2---:R-:W-:Y:S02]  /*0540*/  FFMA R14, R29, R15, R14 ;  /* 0x0000000f1d0e7223 */ /* 0x004fe4000000000e */
[----:B------:R-:W2:Y:S01]  /*0550*/  I2F.S8 R26, R26 ;  /* 0x0000001a001a7306 */ /* 0x000ea20000001400 */
[----:B------:R-:W-:Y:S01]  /*0560*/  I2FP.F32.U32 R18, R18 ;  /* 0x0000001200127245 */ /* 0x000fe20000201000 */
[----:B0-----:R-:W-:-:S06]  /*0570*/  FFMA R14, R27, R16, R14 ;  /* 0x000000101b0e7223 */ /* 0x001fcc000000000e */
[----:B------:R-:W0:Y:S01]  /*0580*/  I2F.S8 R9, R12 ;  /* 0x0000000c00097306 */ /* 0x000e220000001400 */
[----:B---3--:R-:W-:Y:S01]  /*0590*/  FFMA R25, R25, R18, R14 ;  /* 0x0000001219197223 */ /* 0x008fe2000000000e */
[----:B------:R-:W-:-:S05]  /*05a0*/  I2FP.F32.U32 R20, R20 ;  /* 0x0000001400147245 */ /* 0x000fca0000201000 */
[----:B-1----:R-:W-:Y:S01]  /*05b0*/  FFMA R25, R6, R20, R25 ;  /* 0x0000001406197223 */ /* 0x002fe20000000019 */
[----:B------:R-:W-:-:S05]  /*05c0*/  I2FP.F32.U32 R22, R22 ;  /* 0x0000001600167245 */ /* 0x000fca0000201000 */
[----:B--2---:R-:W-:Y:S01]  /*05d0*/  FFMA R22, R26, R22, R25 ;  /* 0x000000161a167223 */ /* 0x004fe20000000019 */
[----:B------:R-:W-:-:S05]  /*05e0*/  I2FP.F32.U32 R10, R10 ;  /* 0x0000000a000a7245 */ /* 0x000fca0000201000 */
[----:B0-----:R-:W-:Y:S01]  /*05f0*/  FFMA R28, R9, R10, R22 ;  /* 0x0000000a091c7223 */ /* 0x001fe20000000016 */
[----:B------:R-:W-:Y:S06]  /*0600*/  BRA.U UP1, `(.L_x_2) ;  /* 0xfffffff901f87547 */ /* 0x000fec000b83ffff */
.L_x_1:
[----:B------:R-:W-:Y:S05]  /*0610*/  BRA.U !UP0, `(.L_x_0) ;  /* 0x0000000508347547 */ /* 0x000fea000b800000 */
[----:B------:R-:W-:Y:S02]  /*0620*/  UISETP.GE.U32.AND UP0, UPT, UR6, 0x4, UPT ;  /* 0x000000040600788c */ /* 0x000fe4000bf06070 */
[----:B------:R-:W-:-:S04]  /*0630*/  ULOP3.LUT UR7, UR5, 0x3, URZ, 0xc0, !UPT ;  /* 0x0000000305077892 */ /* 0x000fc8000f8ec0ff */
[----:B------:R-:W-:-:S03]  /*0640*/  UISETP.NE.AND UP1, UPT, UR7, URZ, UPT ;  /* 0x000000ff0700728c */ /* 0x000fc6000bf25270 */
[----:B------:R-:W-:Y:S08]  /*0650*/  BRA.U !UP0, `(.L_x_3) ;  /* 0x00000001088c7547 */ /* 0x000ff0000b800000 */
[----:B------:R-:W0:Y:S01]  /*0660*/  LDCU.128 UR12, c[0x0][0x380] ;  /* 0x00007000ff0c77ac */ /* 0x000e220008000c00 */
[----:B------:R-:W-:Y:S02]  /*0670*/  VIADD R2, R4, UR4 ;  /* 0x0000000404027c36 */ /* 0x000fe40008000000 */
[----:B------:R-:W-:-:S03]  /*0680*/  IMAD R5, R13, UR4, R0 ;  /* 0x000000040d057c24 */ /* 0x000fc6000f8e0200 */
[C---:B0-----:R-:W-:Y:S02]  /*0690*/  IADD3 R14, P0, PT, R2.reuse, UR12, RZ ;  /* 0x0000000c020e7c10 */ /* 0x041fe4000ff1e0ff */
[C---:B------:R-:W-:Y:S02]  /*06a0*/  IADD3 R16, P1, PT, R5.reuse, UR14, RZ ;  /* 0x0000000e05107c10 */ /* 0x040fe4000ff3e0ff */
[----:B------:R-:W-:Y:S02]  /*06b0*/  LEA.HI.X.SX32 R15, R2, UR13, 0x1, P0 ;  /* 0x0000000d020f7c11 */ /* 0x000fe400080f0eff */
[----:B------:R-:W-:Y:S02]  /*06c0*/  LEA.HI.X.SX32 R17, R5, UR15, 0x1, P1 ;  /* 0x0000000f05117c11 */ /* 0x000fe400088f0eff */
[----:B------:R-:W-:Y:S01]  /*06d0*/  SHF.R.S32.HI R5, RZ, 0x1f, R13 ;  /* 0x0000001fff057819 */ /* 0x000fe2000001140d */
[----:B------:R-:W2:Y:S01]  /*06e0*/  LDG.E.U8.CONSTANT R2, desc[UR8][R14.64] ;  /* 0x000000080e027981 */ /* 0x000ea2000c1e9100 */
[----:B------:R-:W-:-:S03]  /*06f0*/  IADD3 R8, P0, PT, R16, R13, RZ ;  /* 0x0000000d10087210 */ /* 0x000fc60007f1e0ff */
[----:B------:R-:W3:Y:S02]  /*0700*/  LDG.E.U8.CONSTANT R12, desc[UR8][R14.64+0x1] ;  /* 0x000001080e0c7981 */ /* 0x000ee4000c1e9100 */
[C---:B------:R-:W-:Y:S01]  /*0710*/  IMAD.X R9, R5.reuse, 0x1, R17, P0 ;  /* 0x0000000105097824 */ /* 0x040fe200000e0611 */
[-C--:B------:R-:W-:Y:S01]  /*0720*/  IADD3 R6, P0, PT, R8, R13.reuse, RZ ;  /* 0x0000000d08067210 */ /* 0x080fe20007f1e0ff */
[----:B------:R-:W4:Y:S04]  /*0730*/  LDG.E.U8.CONSTANT R18, desc[UR8][R14.64+0x2] ;  /* 0x000002080e127981 */ /* 0x000f28000c1e9100 */
[----:B------:R-:W5:Y:S01]  /*0740*/  LDG.E.U8.CONSTANT R16, desc[UR8][R16.64] ;  /* 0x0000000810107981 */ /* 0x000f62000c1e9100 */
[----:B------:R-:W-:Y:S01]  /*0750*/  IMAD.X R7, R5, 0x1, R9, P0 ;  /* 0x0000000105077824 */ /* 0x000fe200000e0609 */
[----:B------:R-:W-:-:S02]  /*0760*/  IADD3 R10, P0, PT, R6, R13, RZ ;  /* 0x0000000d060a7210 */ /* 0x000fc40007f1e0ff */
[----:B------:R0:W4:Y:S04]  /*0770*/  LDG.E.U8.CONSTANT R19, desc[UR8][R14.64+0x3] ;  /* 0x000003080e137981 */ /* 0x000128000c1e9100 */
[----:B------:R-:W0:Y:S01]  /*0780*/  LDG.E.U8.CONSTANT R8, desc[UR8][R8.64] ;  /* 0x0000000808087981 */ /* 0x000e22000c1e9100 */
[----:B------:R-:W-:-:S03]  /*0790*/  IMAD.X R11, R5, 0x1, R7, P0 ;  /* 0x00000001050b7824 */ /* 0x000fc600000e0607 */
[----:B------:R-:W4:Y:S04]  /*07a0*/  LDG.E.U8.CONSTANT R6, desc[UR8][R6.64] ;  /* 0x0000000806067981 */ /* 0x000f28000c1e9100 */
[----:B------:R-:W4:Y:S01]  /*07b0*/  LDG.E.U8.CONSTANT R10, desc[UR8][R10.64] ;  /* 0x000000080a0a7981 */ /* 0x000f22000c1e9100 */
[----:B------:R-:W-:Y:S01]  /*07c0*/  UIADD3 UR4, UPT, UPT, UR4, 0x4, URZ ;  /* 0x0000000404047890 */ /* 0x000fe2000fffe0ff */
[----:B--2---:R-:W1:Y:S08]  /*07d0*/  I2F.S8 R5, R2 ;  /* 0x0000000200057306 */ /* 0x004e700000001400 */
[----:B---3--:R-:W2:Y:S01]  /*07e0*/  I2F.S8 R12, R12 ;  /* 0x0000000c000c7306 */ /* 0x008ea20000001400 */
[----:B-----5:R-:W-:-:S07]  /*07f0*/  I2FP.F32.U32 R16, R16 ;  /* 0x0000001000107245 */ /* 0x020fce0000201000 */
[----:B----4-:R-:W3:Y:S01]  /*0800*/  I2F.S8 R18, R18 ;  /* 0x0000001200127306 */ /* 0x010ee20000001400 */
[----:B-1----:R-:W-:Y:S01]  /*0810*/  FFMA R5, R5, R16, R28 ;  /* 0x0000001005057223 */ /* 0x002fe2000000001c */
[----:B0-----:R-:W-:-:S06]  /*0820*/  I2FP.F32.U32 R14, R8 ;  /* 0x00000008000e7245 */ /* 0x001fcc0000201000 */
[----:B------:R-:W0:Y:S01]  /*0830*/  I2F.S8 R20, R19 ;  /* 0x0000001300147306 */ /* 0x000e220000001400 */
[----:B------:R-:W-:Y:S01]  /*0840*/  I2FP.F32.U32 R8, R6 ;  /* 0x0000000600087245 */ /* 0x000fe20000201000 */
[----:B--2---:R-:W-:Y:S01]  /*0850*/  FFMA R5, R12, R14, R5 ;  /* 0x0000000e0c057223 */ /* 0x004fe20000000005 */
[----:B------:R-:W-:-:S03]  /*0860*/  I2FP.F32.U32 R10, R10 ;  /* 0x0000000a000a7245 */ /* 0x000fc60000201000 */
[----:B---3--:R-:W-:-:S04]  /*0870*/  FFMA R5, R18, R8, R5 ;  /* 0x0000000812057223 */ /* 0x008fc80000000005 */
[----:B0-----:R-:W-:-:S07]  /*0880*/  FFMA R28, R20, R10, R5 ;  /* 0x0000000a141c7223 */ /* 0x001fce0000000005 */
.L_x_3:
[----:B------:R-:W-:Y:S05]  /*0890*/  BRA.U !UP1, `(.L_x_0) ;  /* 0x0000000109947547 */ /* 0x000fea000b800000 */
[----:B------:R-:W-:Y:S02]  /*08a0*/  UISETP.NE.AND UP0, UPT, UR7, 0x1, UPT ;  /* 0x000000010700788c */ /* 0x000fe4000bf05270 */
[----:B------:R-:W-:-:S04]  /*08b0*/  ULOP3.LUT UR5, UR5, 0x1, URZ, 0xc0, !UPT ;  /* 0x0000000105057892 */ /* 0x000fc8000f8ec0ff */
[----:B------:R-:W-:-:S03]  /*08c0*/  UISETP.NE.U32.AND UP1, UPT, UR5, 0x1, UPT ;  /* 0x000000010500788c */ /* 0x000fc6000bf25070 */
[----:B------:R-:W-:Y:S08]  /*08d0*/  BRA.U !UP0, `(.L_x_4) ;  /* 0x0000000108507547 */ /* 0x000ff0000b800000 */
[----:B------:R-:W0:Y:S01]  /*08e0*/  LDCU.128 UR12, c[0x0][0x380] ;  /* 0x00007000ff0c77ac */ /* 0x000e220008000c00 */
[----:B------:R-:W-:Y:S02]  /*08f0*/  VIADD R2, R4, UR4 ;  /* 0x0000000404027c36 */ /* 0x000fe40008000000 */
[----:B------:R-:W-:-:S03]  /*0900*/  IMAD R5, R13, UR4, R0 ;  /* 0x000000040d057c24 */ /* 0x000fc6000f8e0200 */
[----:B0-----:R-:W-:-:S04]  /*0910*/  IADD3 R6, P0, PT, R2, UR12, RZ ;  /* 0x0000000c02067c10 */ /* 0x001fc8000ff1e0ff */
[----:B------:R-:W-:Y:S02]  /*0920*/  LEA.HI.X.SX32 R7, R2, UR13, 0x1, P0 ;  /* 0x0000000d02077c11 */ /* 0x000fe400080f0eff */
[----:B------:R-:W-:-:S03]  /*0930*/  IADD3 R8, P0, PT, R5, UR14, RZ ;  /* 0x0000000e05087c10 */ /* 0x000fc6000ff1e0ff */
[----:B------:R-:W2:Y:S01]  /*0940*/  LDG.E.U8.CONSTANT R2, desc[UR8][R6.64] ;  /* 0x0000000806027981 */ /* 0x000ea2000c1e9100 */
[----:B------:R-:W-:Y:S02]  /*0950*/  LEA.HI.X.SX32 R9, R5, UR15, 0x1, P0 ;  /* 0x0000000f05097c11 */ /* 0x000fe400080f0eff */
[----:B------:R-:W-:Y:S01]  /*0960*/  IADD3 R10, P0, PT, R8, R13, RZ ;  /* 0x0000000d080a7210 */ /* 0x000fe20007f1e0ff */
[----:B------:R-:W3:Y:S03]  /*0970*/  LDG.E.U8.CONSTANT R14, desc[UR8][R6.64+0x1] ;  /* 0x00000108060e7981 */ /* 0x000ee6000c1e9100 */
[----:B------:R-:W-:Y:S01]  /*0980*/  LEA.HI.X.SX32 R11, R13, R9, 0x1, P0 ;  /* 0x000000090d0b7211 */ /* 0x000fe200000f0eff */
[----:B------:R-:W4:Y:S04]  /*0990*/  LDG.E.U8.CONSTANT R8, desc[UR8][R8.64] ;  /* 0x0000000808087981 */ /* 0x000f28000c1e9100 */
[----:B------:R-:W5:Y:S01]  /*09a0*/  LDG.E.U8.CONSTANT R10, desc[UR8][R10.64] ;  /* 0x000000080a0a7981 */ /* 0x000f62000c1e9100 */
[----:B------:R-:W-:Y:S01]  /*09b0*/  UIADD3 UR4, UPT, UPT, UR4, 0x2, URZ ;  /* 0x0000000204047890 */ /* 0x000fe2000fffe0ff */
[----:B--2---:R-:W0:Y:S08]  /*09c0*/  I2F.S8 R5, R2 ;  /* 0x0000000200057306 */ /* 0x004e300000001400 */
[----:B---3--:R-:W1:Y:S01]  /*09d0*/  I2F.S8 R14, R14 ;  /* 0x0000000e000e7306 */ /* 0x008e620000001400 */
[----:B----4-:R-:W-:-:S02]  /*09e0*/  I2FP.F32.U32 R12, R8 ;  /* 0x00000008000c7245 */ /* 0x010fc40000201000 */
[----:B-----5:R-:W-:-:S03]  /*09f0*/  I2FP.F32.U32 R15, R10 ;  /* 0x0000000a000f7245 */ /* 0x020fc60000201000 */
[----:B0-----:R-:W-:-:S04]  /*0a00*/  FFMA R5, R5, R12, R28 ;  /* 0x0000000c05057223 */ /* 0x001fc8000000001c */
[----:B-1----:R-:W-:-:S07]  /*0a10*/  FFMA R28, R14, R15, R5 ;  /* 0x0000000f0e1c7223 */ /* 0x002fce0000000005 */
.L_x_4:
[----:B------:R-:W-:Y:S05]  /*0a20*/  BRA.U UP1, `(.L_x_0) ;  /* 0x0000000101307547 */ /* 0x000fea000b800000 */
[----:B------:R-:W0:Y:S01]  /*0a30*/  LDCU.128 UR12, c[0x0][0x380] ;  /* 0x00007000ff0c77ac */ /* 0x000e220008000c00 */
[----:B------:R-:W-:Y:S02]  /*0a40*/  VIADD R2, R4, UR4 ;  /* 0x0000000404027c36 */ /* 0x000fe40008000000 */
[----:B------:R-:W-:-:S03]  /*0a50*/  IMAD R7, R13, UR4, R0 ;  /* 0x000000040d077c24 */ /* 0x000fc6000f8e0200 */
[----:B0-----:R-:W-:-:S04]  /*0a60*/  IADD3 R4, P0, PT, R2, UR12, RZ ;  /* 0x0000000c02047c10 */ /* 0x001fc8000ff1e0ff */
[----:B------:R-:W-:Y:S02]  /*0a70*/  LEA.HI.X.SX32 R5, R2, UR13, 0x1, P0 ;  /* 0x0000000d02057c11 */ /* 0x000fe400080f0eff */
[----:B------:R-:W-:-:S03]  /*0a80*/  IADD3 R6, P0, PT, R7, UR14, RZ ;  /* 0x0000000e07067c10 */ /* 0x000fc6000ff1e0ff */
[----:B------:R-:W2:Y:S01]  /*0a90*/  LDG.E.U8.CONSTANT R4, desc[UR8][R4.64] ;  /* 0x0000000804047981 */ /* 0x000ea2000c1e9100 */
[----:B------:R-:W-:-:S05]  /*0aa0*/  LEA.HI.X.SX32 R7, R7, UR15, 0x1, P0 ;  /* 0x0000000f07077c11 */ /* 0x000fca00080f0eff */
[----:B------:R-:W3:Y:S01]  /*0ab0*/  LDG.E.U8.CONSTANT R6, desc[UR8][R6.64] ;  /* 0x0000000806067981 */ /* 0x000ee2000c1e9100 */
[----:B--2---:R-:W0:Y:S01]  /*0ac0*/  I2F.S8 R9, R4 ;  /* 0x0000000400097306 */ /* 0x004e220000001400 */
[----:B---3--:R-:W-:-:S05]  /*0ad0*/  I2FP.F32.U32 R2, R6 ;  /* 0x0000000600027245 */ /* 0x008fca0000201000 */
[----:B0-----:R-:W-:-:S07]  /*0ae0*/  FFMA R28, R9, R2, R28 ;  /* 0x00000002091c7223 */ /* 0x001fce000000001c */
.L_x_0:
[----:B------:R-:W0:Y:S01]  /*0af0*/  LDC.64 R4, c[0x0][0x390] ;  /* 0x0000e400ff047b82 */ /* 0x000e220000000a00 */
[----:B------:R-:W-:-:S04]  /*0b00*/  IMAD R3, R3, R13, R0 ;  /* 0x0000000d03037224 */ /* 0x000fc800078e0200 */
[----:B0-----:R-:W-:-:S05]  /*0b10*/  IMAD.WIDE R2, R3, 0x4, R4 ;  /* 0x0000000403027825 */ /* 0x001fca00078e0204 */
[----:B------:R-:W-:Y:S01]  /*0b20*/  STG.E desc[UR8][R2.64], R28 ;  /* 0x0000001c02007986 */ /* 0x000fe2000c101908 */
[----:B------:R-:W-:Y:S05]  /*0b30*/  EXIT ;  /* 0x000000000000794d */ /* 0x000fea0003800000 */
.L_x_5:
[----:B------:R-:W-:-:S00]  /*0b40*/  BRA `(.L_x_5) ;  /* 0xfffffffc00fc7947 */ /* 0x000fc0000383ffff */
[----:B------:R-:W-:-:S00]  /*0b50*/  NOP ;  /* 0x0000000000007918 */ /* 0x000fc00000000000 */
        /* <DEDUP_REMOVED lines=10> */
.L_x_6:


//--------------------- .nv.shared.reserved.0     --------------------------
	.section	.nv.shared.reserved.0,"aw",@nobits
	.weak		__nv_reservedSMEM_offset_0_alias
	.size		__nv_reservedSMEM_offset_0_alias, 0, 64
	.other		__nv_reservedSMEM_offset_0_alias,@"STO_CUDA_RESERVED_SHARED STV_DEFAULT"
__nv_reservedSMEM_offset_0_alias:
	.zero		0
	.zero		64


//--------------------- .nv.constant0.bitnet_matmul_i2s --------------------------
	.section	.nv.constant0.bitnet_matmul_i2s,"a",@progbits
	.sectionflags	@""
	.align	4
.nv.constant0.bitnet_matmul_i2s:
	.zero		932


//--------------------- SYMBOLS --------------------------

	.type		.nv.reservedSmem.offset0,@object
	.size		.nv.reservedSmem.offset0,0x4
